//
// Generated by NVIDIA NVVM Compiler
//
// Compiler Build ID: CL-36424714
// Cuda compilation tools, release 13.0, V13.0.88
// Based on NVVM 20.0.0
//

.version 9.0
.target sm_100
.address_size 64

	// .globl	_Z3fooPf

.visible .entry _Z3fooPf(
	.param .u64 .ptr .align 1 _Z3fooPf_param_0
)
{
	.reg .b32 	%f<4>;
	.reg .b64 	%rd<3>;

	ld.param.u64 	%rd1, [_Z3fooPf_param_0];
	cvta.to.global.u64 	%rd2, %rd1;
	ld.global.f32 	%f1, [%rd2];
	mul.rn.f32 	%f2, %f1, %f1;
	add.f32 	%f3, %f1, %f2;
	st.global.f32 	[%rd2], %f3;
	ret;

}
	// .globl	_Z4foo2Pf
.visible .entry _Z4foo2Pf(
	.param .u64 .ptr .align 1 _Z4foo2Pf_param_0
)
{
	.reg .b32 	%f<3>;
	.reg .b64 	%rd<3>;

	ld.param.u64 	%rd1, [_Z4foo2Pf_param_0];
	cvta.to.global.u64 	%rd2, %rd1;
	ld.global.f32 	%f1, [%rd2];
	fma.rn.f32 	%f2, %f1, %f1, %f1;
	st.global.f32 	[%rd2], %f2;
	ret;

}


// ===== COMPILED SASS (sm_100) =====

	.target	sm_100

	.elftype	@"ET_EXEC"


//--------------------- .note.nv.tkinfo           --------------------------
	.section	.note.nv.tkinfo,"",@"SHT_NOTE"
	.sectionflags	@"SHF_NOTE_NV_TKINFO"
	.tkinfo
        /*0018*/ 	.word	0x00000002
        /*0030*/ 	.string	""
        /*0030*/ 	.string	"ptxas"
        /*0030*/ 	.string	"Cuda compilation tools, release 13.0, V13.0.88"
        /*0030*/ 	.string	"Build cuda_13.0.r13.0/compiler.36424714_0"
        /*0030*/ 	.string	"-arch sm_100 -m 64 "



//--------------------- .note.nv.cuinfo           --------------------------
	.section	.note.nv.cuinfo,"",@"SHT_NOTE"
	.sectionflags	@"SHF_NOTE_NV_CUINFO"
        /*0018*/ 	.short	0x0002
        /*001a*/ 	.short	0x0064
        /*001c*/ 	.short	0x0082
	.zero		2


//--------------------- .nv.info                  --------------------------
	.section	.nv.info,"",@"SHT_CUDA_INFO"
	.align	4


	//----- nvinfo : EIATTR_REGCOUNT
	.align		4
        /*0000*/ 	.byte	0x04, 0x2f
        /*0002*/ 	.short	(.L_1 - .L_0)
	.align		4
.L_0:
        /*0004*/ 	.word	index@(_Z3fooPf)
        /*0008*/ 	.word	0x00000008


	//----- nvinfo : EIATTR_FRAME_SIZE
	.align		4
.L_1:
        /*000c*/ 	.byte	0x04, 0x11
        /*000e*/ 	.short	(.L_3 - .L_2)
	.align		4
.L_2:
        /*0010*/ 	.word	index@(_Z3fooPf)
        /*0014*/ 	.word	0x00000000


	//----- nvinfo : EIATTR_REGCOUNT
	.align		4
.L_3:
        /*0018*/ 	.byte	0x04, 0x2f
        /*001a*/ 	.short	(.L_5 - .L_4)
	.align		4
.L_4:
        /*001c*/ 	.word	index@(_Z4foo2Pf)
        /*0020*/ 	.word	0x00000008


	//----- nvinfo : EIATTR_FRAME_SIZE
	.align		4
.L_5:
        /*0024*/ 	.byte	0x04, 0x11
        /*0026*/ 	.short	(.L_7 - .L_6)
	.align		4
.L_6:
        /*0028*/ 	.word	index@(_Z4foo2Pf)
        /*002c*/ 	.word	0x00000000


	//----- nvinfo : EIATTR_MIN_STACK_SIZE
	.align		4
.L_7:
        /*0030*/ 	.byte	0x04, 0x12
        /*0032*/ 	.short	(.L_9 - .L_8)
	.align		4
.L_8:
        /*0034*/ 	.word	index@(_Z4foo2Pf)
        /*0038*/ 	.word	0x00000000


	//----- nvinfo : EIATTR_MIN_STACK_SIZE
	.align		4
.L_9:
        /*003c*/ 	.byte	0x04, 0x12
        /*003e*/ 	.short	(.L_11 - .L_10)
	.align		4
.L_10:
        /*0040*/ 	.word	index@(_Z3fooPf)
        /*0044*/ 	.word	0x00000000
.L_11:


//--------------------- .nv.compat                --------------------------
	.section	.nv.compat,"",@"SHT_CUDA_COMPAT_INFO"
	.align	4
        /*0000*/ 	.byte	0x02, 0x09, 0x00, 0x00, 0x02, 0x02, 0x01, 0x00, 0x02, 0x05, 0x05, 0x00, 0x03, 0x07, 0x01, 0x01
        /*0010*/ 	.byte	0x02, 0x03, 0x00, 0x00, 0x02, 0x06, 0x01, 0x00, 0x04, 0x0b, 0x08, 0x00, 0x09, 0x00, 0x00, 0x00
        /*0020*/ 	.byte	0x00, 0x00, 0x00, 0x00


//--------------------- .nv.info._Z4foo2Pf        --------------------------
	.section	.nv.info._Z4foo2Pf,"",@"SHT_CUDA_INFO"
	.sectionflags	@""
	.align	4


	//----- nvinfo : EIATTR_CUDA_API_VERSION
	.align		4
        /*0000*/ 	.byte	0x04, 0x37
        /*0002*/ 	.short	(.L_13 - .L_12)
.L_12:
        /*0004*/ 	.word	0x00000082


	//----- nvinfo : EIATTR_KPARAM_INFO
	.align		4
.L_13:
        /*0008*/ 	.byte	0x04, 0x17
        /*000a*/ 	.short	(.L_15 - .L_14)
.L_14:
        /*000c*/ 	.word	0x00000000
        /*0010*/ 	.short	0x0000
        /*0012*/ 	.short	0x0000
        /*0014*/ 	.byte	0x00, 0xf5, 0x21, 0x00


	//----- nvinfo : EIATTR_SPARSE_MMA_MASK
	.align		4
.L_15:
        /*0018*/ 	.byte	0x03, 0x50
        /*001a*/ 	.short	0x0000


	//----- nvinfo : EIATTR_MAXREG_COUNT
	.align		4
        /*001c*/ 	.byte	0x03, 0x1b
        /*001e*/ 	.short	0x00ff


	//----- nvinfo : EIATTR_MERCURY_ISA_VERSION
	.align		4
        /*0020*/ 	.byte	0x03, 0x5f
        /*0022*/ 	.short	0x0101


	//----- nvinfo : EIATTR_VRC_CTA_INIT_COUNT
	.align		4
        /*0024*/ 	.byte	0x02, 0x4a
	.zero		1
	.zero		1


	//----- nvinfo : EIATTR_EXIT_INSTR_OFFSETS
	.align		4
        /*0028*/ 	.byte	0x04, 0x1c
        /*002a*/ 	.short	(.L_17 - .L_16)


	//   ....[0]....
.L_16:
        /*002c*/ 	.word	0x00000060


	//----- nvinfo : EIATTR_CBANK_PARAM_SIZE
	.align		4
.L_17:
        /*0030*/ 	.byte	0x03, 0x19
        /*0032*/ 	.short	0x0008


	//----- nvinfo : EIATTR_PARAM_CBANK
	.align		4
        /*0034*/ 	.byte	0x04, 0x0a
        /*0036*/ 	.short	(.L_19 - .L_18)
	.align		4
.L_18:
        /*0038*/ 	.word	index@(.nv.constant0._Z4foo2Pf)
        /*003c*/ 	.short	0x0380
        /*003e*/ 	.short	0x0008


	//----- nvinfo : EIATTR_SW_WAR
	.align		4
.L_19:
        /*0040*/ 	.byte	0x04, 0x36
        /*0042*/ 	.short	(.L_21 - .L_20)
.L_20:
        /*0044*/ 	.word	0x00000008
.L_21:


//--------------------- .nv.info._Z3fooPf         --------------------------
	.section	.nv.info._Z3fooPf,"",@"SHT_CUDA_INFO"
	.sectionflags	@""
	.align	4


	//----- nvinfo : EIATTR_CUDA_API_VERSION
	.align		4
        /*0000*/ 	.byte	0x04, 0x37
        /*0002*/ 	.short	(.L_23 - .L_22)
.L_22:
        /*0004*/ 	.word	0x00000082


	//----- nvinfo : EIATTR_KPARAM_INFO
	.align		4
.L_23:
        /*0008*/ 	.byte	0x04, 0x17
        /*000a*/ 	.short	(.L_25 - .L_24)
.L_24:
        /*000c*/ 	.word	0x00000000
        /*0010*/ 	.short	0x0000
        /*0012*/ 	.short	0x0000
        /*0014*/ 	.byte	0x00, 0xf5, 0x21, 0x00


	//----- nvinfo : EIATTR_SPARSE_MMA_MASK
	.align		4
.L_25:
        /*0018*/ 	.byte	0x03, 0x50
        /*001a*/ 	.short	0x0000


	//----- nvinfo : EIATTR_MAXREG_COUNT
	.align		4
        /*001c*/ 	.byte	0x03, 0x1b
        /*001e*/ 	.short	0x00ff


	//----- nvinfo : EIATTR_MERCURY_ISA_VERSION
	.align		4
        /*0020*/ 	.byte	0x03, 0x5f
        /*0022*/ 	.short	0x0101


	//----- nvinfo : EIATTR_VRC_CTA_INIT_COUNT
	.align		4
        /*0024*/ 	.byte	0x02, 0x4a
	.zero		1
	.zero		1


	//----- nvinfo : EIATTR_EXIT_INSTR_OFFSETS
	.align		4
        /*0028*/ 	.byte	0x04, 0x1c
        /*002a*/ 	.short	(.L_27 - .L_26)


	//   ....[0]....
.L_26:
        /*002c*/ 	.word	0x00000070


	//----- nvinfo : EIATTR_CBANK_PARAM_SIZE
	.align		4
.L_27:
        /*0030*/ 	.byte	0x03, 0x19
        /*0032*/ 	.short	0x0008


	//----- nvinfo : EIATTR_PARAM_CBANK
	.align		4
        /*0034*/ 	.byte	0x04, 0x0a
        /*0036*/ 	.short	(.L_29 - .L_28)
	.align		4
.L_28:
        /*0038*/ 	.word	index@(.nv.constant0._Z3fooPf)
        /*003c*/ 	.short	0x0380
        /*003e*/ 	.short	0x0008


	//----- nvinfo : EIATTR_SW_WAR
	.align		4
.L_29:
        /*0040*/ 	.byte	0x04, 0x36
        /*0042*/ 	.short	(.L_31 - .L_30)
.L_30:
        /*0044*/ 	.word	0x00000008
.L_31:


//--------------------- .nv.callgraph             --------------------------
	.section	.nv.callgraph,"",@"SHT_CUDA_CALLGRAPH"
	.align	4
	.sectionentsize	8
	.align		4
        /*0000*/ 	.word	0x00000000
	.align		4
        /*0004*/ 	.word	0xffffffff
	.align		4
        /*0008*/ 	.word	0x00000000
	.align		4
        /*000c*/ 	.word	0xfffffffe
	.align		4
        /*0010*/ 	.word	0x00000000
	.align		4
        /*0014*/ 	.word	0xfffffffd
	.align		4
        /*0018*/ 	.word	0x00000000
	.align		4
        /*001c*/ 	.word	0xfffffffc


//--------------------- .text._Z4foo2Pf           --------------------------
	.section	.text._Z4foo2Pf,"ax",@progbits
	.align	128
        .global         _Z4foo2Pf
        .type           _Z4foo2Pf,@function
        .size           _Z4foo2Pf,(.L_x_2 - _Z4foo2Pf)
        .other          _Z4foo2Pf,@"STO_CUDA_ENTRY STV_DEFAULT"
_Z4foo2Pf:
.text._Z4foo2Pf:
[----:B------:R-:W-:Y:S08]  /*0000*/  LDC R1, c[0x0][0x37c] ;  /* 0x0000df00ff017b82 */ /* 0x000ff00000000800 */
[----:B------:R-:W0:Y:S01]  /*0010*/  LDC.64 R2, c[0x0][0x380] ;  /* 0x0000e000ff027b82 */ /* 0x000e220000000a00 */
[----:B------:R-:W0:Y:S02]  /*0020*/  LDCU.64 UR4, c[0x0][0x358] ;  /* 0x00006b00ff0477ac */ /* 0x000e240008000a00 */
[----:B0-----:R-:W2:Y:S02]  /*0030*/  LDG.E R0, desc[UR4][R2.64] ;  /* 0x0000000402007981 */ /* 0x001ea4000c1e1900 */
[----:B--2---:R-:W-:-:S05]  /*0040*/  FFMA R5, R0, R0, R0 ;  /* 0x0000000000057223 */ /* 0x004fca0000000000 */
[----:B------:R-:W-:Y:S01]  /*0050*/  STG.E desc[UR4][R2.64], R5 ;  /* 0x0000000502007986 */ /* 0x000fe2000c101904 */
[----:B------:R-:W-:Y:S05]  /*0060*/  EXIT ;  /* 0x000000000000794d */ /* 0x000fea0003800000 */
.L_x_0:
[----:B------:R-:W-:-:S00]  /*0070*/  BRA `(.L_x_0) ;  /* 0xfffffffc00fc7947 */ /* 0x000fc0000383ffff */
[----:B------:R-:W-:-:S00]  /*0080*/  NOP ;  /* 0x0000000000007918 */ /* 0x000fc00000000000 */
[----:B------:R-:W-:-:S00]  /*0090*/  NOP ;  /* 0x0000000000007918 */ /* 0x000fc00000000000 */
[----:B------:R-:W-:-:S00]  /*00a0*/  NOP ;  /* 0x0000000000007918 */ /* 0x000fc00000000000 */
[----:B------:R-:W-:-:S00]  /*00b0*/  NOP ;  /* 0x0000000000007918 */ /* 0x000fc00000000000 */
[----:B------:R-:W-:-:S00]  /*00c0*/  NOP ;  /* 0x0000000000007918 */ /* 0x000fc00000000000 */
[----:B------:R-:W-:-:S00]  /*00d0*/  NOP ;  /* 0x0000000000007918 */ /* 0x000fc00000000000 */
[----:B------:R-:W-:-:S00]  /*00e0*/  NOP ;  /* 0x0000000000007918 */ /* 0x000fc00000000000 */
[----:B------:R-:W-:-:S00]  /*00f0*/  NOP ;  /* 0x0000000000007918 */ /* 0x000fc00000000000 */
.L_x_2:


//--------------------- .text._Z3fooPf            --------------------------
	.section	.text._Z3fooPf,"ax",@progbits
	.align	128
        .global         _Z3fooPf
        .type           _Z3fooPf,@function
        .size           _Z3fooPf,(.L_x_3 - _Z3fooPf)
        .other          _Z3fooPf,@"STO_CUDA_ENTRY STV_DEFAULT"
_Z3fooPf:
.text._Z3fooPf:
[----:B------:R-:W-:Y:S08]  /*0000*/  LDC R1, c[0x0][0x37c] ;  /* 0x0000df00ff017b82 */ /* 0x000ff00000000800 */
[----:B------:R-:W0:Y:S01]  /*0010*/  LDC.64 R2, c[0x0][0x380] ;  /* 0x0000e000ff027b82 */ /* 0x000e220000000a00 */
[----:B------:R-:W0:Y:S02]  /*0020*/  LDCU.64 UR4, c[0x0][0x358] ;  /* 0x00006b00ff0477ac */ /* 0x000e240008000a00 */
[----:B0-----:R-:W2:Y:S02]  /*0030*/  LDG.E R0, desc[UR4][R2.64] ;  /* 0x0000000402007981 */ /* 0x001ea4000c1e1900 */
[----:B--2---:R-:W-:-:S04]  /*0040*/  FMUL R5, R0, R0 ;  /* 0x0000000000057220 */ /* 0x004fc80000400000 */
[----:B------:R-:W-:-:S05]  /*0050*/  FADD R5, R0, R5 ;  /* 0x0000000500057221 */ /* 0x000fca0000000000 */
[----:B------:R-:W-:Y:S01]  /*0060*/  STG.E desc[UR4][R2.64], R5 ;  /* 0x0000000502007986 */ /* 0x000fe2000c101904 */
[----:B------:R-:W-:Y:S05]  /*0070*/  EXIT ;  /* 0x000000000000794d */ /* 0x000fea0003800000 */
.L_x_1:
        /* <DEDUP_REMOVED lines=16> */
.L_x_3:


//--------------------- .nv.shared.reserved.0     --------------------------
	.section	.nv.shared.reserved.0,"aw",@nobits
	.weak		__nv_reservedSMEM_offset_0_alias
	.size		__nv_reservedSMEM_offset_0_alias, 0, 64
	.other		__nv_reservedSMEM_offset_0_alias,@"STO_CUDA_RESERVED_SHARED STV_DEFAULT"
__nv_reservedSMEM_offset_0_alias:
	.zero		0
	.zero		64


//--------------------- .nv.constant0._Z4foo2Pf   --------------------------
	.section	.nv.constant0._Z4foo2Pf,"a",@progbits
	.sectionflags	@""
	.align	4
.nv.constant0._Z4foo2Pf:
	.zero		904


//--------------------- .nv.constant0._Z3fooPf    --------------------------
	.section	.nv.constant0._Z3fooPf,"a",@progbits
	.sectionflags	@""
	.align	4
.nv.constant0._Z3fooPf:
	.zero		904


//--------------------- SYMBOLS --------------------------

	.type		.nv.reservedSmem.offset0,@object
	.size		.nv.reservedSmem.offset0,0x4
